	.headerflags	@"EF_CUDA_TEXMODE_UNIFIED EF_CUDA_64BIT_ADDRESS EF_CUDA_ACCELERATORS EF_CUDA_SM90 EF_CUDA_VIRTUAL_SM(EF_CUDA_SM90)"
	.elftype	@"ET_EXEC"


//--------------------- .nv.info                  --------------------------
	.section	.nv.info,"",@"SHT_CUDA_INFO"
	.align	4


	//----- nvinfo : EIATTR_REGCOUNT
	.align		4
        /*0000*/ 	.byte	0x04, 0x2f
        /*0002*/ 	.short	(.L_1 - .L_0)
	.align		4
.L_0:
        /*0004*/ 	.word	index@(triton_poi_fused_cat_18)
        /*0008*/ 	.word	0x00000020


	//----- nvinfo : EIATTR_MIN_STACK_SIZE
	.align		4
.L_1:
        /*000c*/ 	.byte	0x04, 0x12
        /*000e*/ 	.short	(.L_3 - .L_2)
	.align		4
.L_2:
        /*0010*/ 	.word	index@(triton_poi_fused_cat_18)
        /*0014*/ 	.word	0x00000000


	//----- nvinfo : EIATTR_FRAME_SIZE
	.align		4
.L_3:
        /*0018*/ 	.byte	0x04, 0x11
        /*001a*/ 	.short	(.L_5 - .L_4)
	.align		4
.L_4:
        /*001c*/ 	.word	index@(triton_poi_fused_cat_18)
        /*0020*/ 	.word	0x00000000


	//----- nvinfo : EIATTR_MIN_STACK_SIZE
	.align		4
.L_5:
        /*0024*/ 	.byte	0x04, 0x12
        /*0026*/ 	.short	(.L_7 - .L_6)
	.align		4
.L_6:
        /*0028*/ 	.word	index@(triton_poi_fused_cat_18)
        /*002c*/ 	.word	0x00000000
.L_7:


//--------------------- .nv.info.triton_poi_fused_cat_18 --------------------------
	.section	.nv.info.triton_poi_fused_cat_18,"",@"SHT_CUDA_INFO"
	.sectionflags	@""
	.align	4


	//----- nvinfo : EIATTR_CUDA_API_VERSION
	.align		4
        /*0000*/ 	.byte	0x04, 0x37
        /*0002*/ 	.short	(.L_9 - .L_8)
.L_8:
        /*0004*/ 	.word	0x0000007c


	//----- nvinfo : EIATTR_KPARAM_INFO
	.align		4
.L_9:
        /*0008*/ 	.byte	0x04, 0x17
        /*000a*/ 	.short	(.L_11 - .L_10)
.L_10:
        /*000c*/ 	.word	0x00000000
        /*0010*/ 	.short	0x0009
        /*0012*/ 	.short	0x0048
        /*0014*/ 	.byte	0x00, 0xf0, 0x11, 0x00


	//----- nvinfo : EIATTR_KPARAM_INFO
	.align		4
.L_11:
        /*0018*/ 	.byte	0x04, 0x17
        /*001a*/ 	.short	(.L_13 - .L_12)
.L_12:
        /*001c*/ 	.word	0x00000000
        /*0020*/ 	.short	0x0008
        /*0022*/ 	.short	0x0040
        /*0024*/ 	.byte	0x00, 0xf4, 0x21, 0x00


	//----- nvinfo : EIATTR_KPARAM_INFO
	.align		4
.L_13:
        /*0028*/ 	.byte	0x04, 0x17
        /*002a*/ 	.short	(.L_15 - .L_14)
.L_14:
        /*002c*/ 	.word	0x00000000
        /*0030*/ 	.short	0x0007
        /*0032*/ 	.short	0x0038
        /*0034*/ 	.byte	0x00, 0xf4, 0x21, 0x00


	//----- nvinfo : EIATTR_KPARAM_INFO
	.align		4
.L_15:
        /*0038*/ 	.byte	0x04, 0x17
        /*003a*/ 	.short	(.L_17 - .L_16)
.L_16:
        /*003c*/ 	.word	0x00000000
        /*0040*/ 	.short	0x0006
        /*0042*/ 	.short	0x0030
        /*0044*/ 	.byte	0x00, 0xf4, 0x21, 0x00


	//----- nvinfo : EIATTR_KPARAM_INFO
	.align		4
.L_17:
        /*0048*/ 	.byte	0x04, 0x17
        /*004a*/ 	.short	(.L_19 - .L_18)
.L_18:
        /*004c*/ 	.word	0x00000000
        /*0050*/ 	.short	0x0005
        /*0052*/ 	.short	0x0028
        /*0054*/ 	.byte	0x00, 0xf4, 0x21, 0x00


	//----- nvinfo : EIATTR_KPARAM_INFO
	.align		4
.L_19:
        /*0058*/ 	.byte	0x04, 0x17
        /*005a*/ 	.short	(.L_21 - .L_20)
.L_20:
        /*005c*/ 	.word	0x00000000
        /*0060*/ 	.short	0x0004
        /*0062*/ 	.short	0x0020
        /*0064*/ 	.byte	0x00, 0xf4, 0x21, 0x00


	//----- nvinfo : EIATTR_KPARAM_INFO
	.align		4
.L_21:
        /*0068*/ 	.byte	0x04, 0x17
        /*006a*/ 	.short	(.L_23 - .L_22)
.L_22:
        /*006c*/ 	.word	0x00000000
        /*0070*/ 	.short	0x0003
        /*0072*/ 	.short	0x0018
        /*0074*/ 	.byte	0x00, 0xf4, 0x21, 0x00


	//----- nvinfo : EIATTR_KPARAM_INFO
	.align		4
.L_23:
        /*0078*/ 	.byte	0x04, 0x17
        /*007a*/ 	.short	(.L_25 - .L_24)
.L_24:
        /*007c*/ 	.word	0x00000000
        /*0080*/ 	.short	0x0002
        /*0082*/ 	.short	0x0010
        /*0084*/ 	.byte	0x00, 0xf4, 0x21, 0x00


	//----- nvinfo : EIATTR_KPARAM_INFO
	.align		4
.L_25:
        /*0088*/ 	.byte	0x04, 0x17
        /*008a*/ 	.short	(.L_27 - .L_26)
.L_26:
        /*008c*/ 	.word	0x00000000
        /*0090*/ 	.short	0x0001
        /*0092*/ 	.short	0x0008
        /*0094*/ 	.byte	0x00, 0xf4, 0x21, 0x00


	//----- nvinfo : EIATTR_KPARAM_INFO
	.align		4
.L_27:
        /*0098*/ 	.byte	0x04, 0x17
        /*009a*/ 	.short	(.L_29 - .L_28)
.L_28:
        /*009c*/ 	.word	0x00000000
        /*00a0*/ 	.short	0x0000
        /*00a2*/ 	.short	0x0000
        /*00a4*/ 	.byte	0x00, 0xf4, 0x21, 0x00


	//----- nvinfo : EIATTR_SPARSE_MMA_MASK
	.align		4
.L_29:
        /*00a8*/ 	.byte	0x03, 0x50
        /*00aa*/ 	.short	0x0000


	//----- nvinfo : EIATTR_MAXREG_COUNT
	.align		4
        /*00ac*/ 	.byte	0x03, 0x1b
        /*00ae*/ 	.short	0x00ff


	//----- nvinfo : EIATTR_EXIT_INSTR_OFFSETS
	.align		4
        /*00b0*/ 	.byte	0x04, 0x1c
        /*00b2*/ 	.short	(.L_31 - .L_30)


	//   ....[0]....
.L_30:
        /*00b4*/ 	.word	0x00000940


	//----- nvinfo : EIATTR_REQNTID
	.align		4
.L_31:
        /*00b8*/ 	.byte	0x04, 0x10
        /*00ba*/ 	.short	(.L_33 - .L_32)
.L_32:
        /*00bc*/ 	.word	0x00000100
        /*00c0*/ 	.word	0x00000001
        /*00c4*/ 	.word	0x00000001


	//----- nvinfo : EIATTR_CBANK_PARAM_SIZE
	.align		4
.L_33:
        /*00c8*/ 	.byte	0x03, 0x19
        /*00ca*/ 	.short	0x004c


	//----- nvinfo : EIATTR_PARAM_CBANK
	.align		4
        /*00cc*/ 	.byte	0x04, 0x0a
        /*00ce*/ 	.short	(.L_35 - .L_34)
	.align		4
.L_34:
        /*00d0*/ 	.word	index@(.nv.constant0.triton_poi_fused_cat_18)
        /*00d4*/ 	.short	0x0210
        /*00d6*/ 	.short	0x004c


	//----- nvinfo : EIATTR_SW_WAR
	.align		4
.L_35:
        /*00d8*/ 	.byte	0x04, 0x36
        /*00da*/ 	.short	(.L_37 - .L_36)
.L_36:
        /*00dc*/ 	.word	0x00000008
.L_37:


//--------------------- .nv.callgraph             --------------------------
	.section	.nv.callgraph,"",@"SHT_CUDA_CALLGRAPH"
	.align	4
	.sectionentsize	8
	.align		4
        /*0000*/ 	.word	0x00000000
	.align		4
        /*0004*/ 	.word	0xffffffff
	.align		4
        /*0008*/ 	.word	0x00000000
	.align		4
        /*000c*/ 	.word	0xfffffffe
	.align		4
        /*0010*/ 	.word	0x00000000
	.align		4
        /*0014*/ 	.word	0xfffffffd
	.align		4
        /*0018*/ 	.word	0x00000000
	.align		4
        /*001c*/ 	.word	0xfffffffc


//--------------------- .text.triton_poi_fused_cat_18 --------------------------
	.section	.text.triton_poi_fused_cat_18,"ax",@progbits
	.align	128
        .global         triton_poi_fused_cat_18
        .type           triton_poi_fused_cat_18,@function
        .size           triton_poi_fused_cat_18,(.L_x_1 - triton_poi_fused_cat_18)
        .other          triton_poi_fused_cat_18,@"STO_CUDA_ENTRY STV_DEFAULT"
triton_poi_fused_cat_18:
.text.triton_poi_fused_cat_18:
[----:B------:R-:W-:Y:S01]  /*0000*/  LDC R1, c[0x0][0x28] ;  /* 0x00000a00ff017b82 */ /* 0x000fe20000000800 */
[----:B------:R-:W1:Y:S07]  /*0010*/  S2R R0, SR_TID.X ;  /* 0x0000000000007919 */ /* 0x000e6e0000002100 */
[----:B------:R-:W2:Y:S01]  /*0020*/  LDC.64 R6, c[0x0][0x220] ;  /* 0x00008800ff067b82 */ /* 0x000ea20000000a00 */
[----:B------:R-:W-:Y:S01]  /*0030*/  CS2R R12, SRZ ;  /* 0x00000000000c7805 */ /* 0x000fe2000001ff00 */
[----:B------:R-:W-:Y:S01]  /*0040*/  ULDC.64 UR4, c[0x0][0x208] ;  /* 0x0000820000047ab9 */ /* 0x000fe20000000a00 */
[----:B------:R-:W3:Y:S05]  /*0050*/  S2R R23, SR_CTAID.X ;  /* 0x0000000000177919 */ /* 0x000eea0000002500 */
[----:B------:R-:W4:Y:S01]  /*0060*/  LDC.64 R26, c[0x0][0x238] ;  /* 0x00008e00ff1a7b82 */ /* 0x000f220000000a00 */
[----:B------:R-:W-:-:S02]  /*0070*/  CS2R R8, SRZ ;  /* 0x0000000000087805 */ /* 0x000fc4000001ff00 */
[----:B------:R-:W-:Y:S01]  /*0080*/  CS2R R10, SRZ ;  /* 0x00000000000a7805 */ /* 0x000fe2000001ff00 */
[----:B------:R-:W-:Y:S01]  /*0090*/  ULDC.64 UR6, c[0x0][0x230] ;  /* 0x00008c0000067ab9 */ /* 0x000fe20000000a00 */
[----:B-1----:R-:W-:Y:S01]  /*00a0*/  IMAD.SHL.U32 R0, R0, 0x2, RZ ;  /* 0x0000000200007824 */ /* 0x002fe200078e00ff */
[----:B---3--:R-:W-:-:S04]  /*00b0*/  SHF.R.S32.HI R2, RZ, 0x16, R23 ;  /* 0x00000016ff027819 */ /* 0x008fc80000011417 */
[----:B------:R-:W-:Y:S02]  /*00c0*/  LOP3.LUT R0, R0, 0x1fe, RZ, 0xc0, !PT ;  /* 0x000001fe00007812 */ /* 0x000fe400078ec0ff */
[----:B------:R-:W-:-:S03]  /*00d0*/  SGXT R2, R2, 0x1 ;  /* 0x000000010202781a */ /* 0x000fc60000000200 */
[----:B------:R-:W-:-:S05]  /*00e0*/  IMAD R23, R23, 0x200, R0 ;  /* 0x0000020017177824 */ /* 0x000fca00078e0200 */
[-C--:B------:R-:W-:Y:S02]  /*00f0*/  LEA.HI R3, R2, R23.reuse, RZ, 0x8 ;  /* 0x0000001702037211 */ /* 0x080fe400078f40ff */
[----:B------:R-:W-:Y:S02]  /*0100*/  SHF.R.S32.HI R0, RZ, 0x1f, R23 ;  /* 0x0000001fff007819 */ /* 0x000fe40000011417 */
[----:B------:R-:W-:Y:S02]  /*0110*/  SHF.R.S32.HI R14, RZ, 0x8, R3 ;  /* 0x00000008ff0e7819 */ /* 0x000fe40000011403 */
[----:B------:R-:W-:-:S03]  /*0120*/  LEA.HI R0, R0, R23, RZ, 0x4 ;  /* 0x0000001700007211 */ /* 0x000fc600078f20ff */
[----:B------:R-:W-:Y:S01]  /*0130*/  IMAD.HI R2, R14, 0x2aaaaaab, RZ ;  /* 0x2aaaaaab0e027827 */ /* 0x000fe200078e02ff */
[----:B------:R-:W-:Y:S02]  /*0140*/  SHF.R.S32.HI R21, RZ, 0x4, R0 ;  /* 0x00000004ff157819 */ /* 0x000fe40000011400 */
[----:B------:R-:W-:Y:S02]  /*0150*/  LOP3.LUT R0, R0, 0xfffffff0, RZ, 0xc0, !PT ;  /* 0xfffffff000007812 */ /* 0x000fe400078ec0ff */
[----:B------:R-:W-:-:S04]  /*0160*/  SHF.R.U32.HI R5, RZ, 0x1f, R2 ;  /* 0x0000001fff057819 */ /* 0x000fc80000011602 */
[----:B------:R-:W-:Y:S02]  /*0170*/  LEA.HI R5, R2, R5, RZ, 0x1a ;  /* 0x0000000502057211 */ /* 0x000fe400078fd0ff */
[----:B------:R-:W-:-:S03]  /*0180*/  LEA.HI R2, R21, R21, RZ, 0x4 ;  /* 0x0000001515027211 */ /* 0x000fc600078f20ff */
[----:B------:R-:W-:Y:S01]  /*0190*/  IMAD R14, R5, -0x180, R14 ;  /* 0xfffffe80050e7824 */ /* 0x000fe200078e020e */
[----:B------:R-:W-:Y:S01]  /*01a0*/  LOP3.LUT R2, R2, 0xfffffff0, RZ, 0xc0, !PT ;  /* 0xfffffff002027812 */ /* 0x000fe200078ec0ff */
[----:B------:R-:W1:Y:S03]  /*01b0*/  LDC.64 R4, c[0x0][0x228] ;  /* 0x00008a00ff047b82 */ /* 0x000e660000000a00 */
[----:B------:R-:W-:Y:S01]  /*01c0*/  ISETP.GT.AND P0, PT, R14, 0x7f, PT ;  /* 0x0000007f0e00780c */ /* 0x000fe20003f04270 */
[----:B------:R-:W-:-:S04]  /*01d0*/  IMAD.IADD R21, R21, 0x1, -R2 ;  /* 0x0000000115157824 */ /* 0x000fc800078e0a02 */
[----:B--2---:R-:W-:-:S04]  /*01e0*/  IMAD.WIDE R16, R21, 0x8, R6 ;  /* 0x0000000815107825 */ /* 0x004fc800078e0206 */
[----:B------:R-:W-:-:S04]  /*01f0*/  IMAD.IADD R19, R23, 0x1, -R0 ;  /* 0x0000000117137824 */ /* 0x000fc800078e0a00 */
[----:B------:R-:W2:Y:S01]  /*0200*/  @P0 LDG.E.EL.64 R12, desc[UR4][R16.64] ;  /* 0x00000004100c0981 */ /* 0x000ea2000c2e1b00 */
[----:B-1----:R-:W-:-:S05]  /*0210*/  IMAD.WIDE R24, R19, 0x8, R4 ;  /* 0x0000000813187825 */ /* 0x002fca00078e0204 */
[----:B------:R-:W3:Y:S01]  /*0220*/  @P0 LDG.E.EL.128 R8, desc[UR4][R24.64] ;  /* 0x0000000418080981 */ /* 0x000ee2000c2e1d00 */
[----:B------:R-:W-:Y:S02]  /*0230*/  CS2R R4, SRZ ;  /* 0x0000000000047805 */ /* 0x000fe4000001ff00 */
[----:B------:R-:W-:Y:S01]  /*0240*/  CS2R R6, SRZ ;  /* 0x0000000000067805 */ /* 0x000fe2000001ff00 */
[----:B----4-:R-:W-:-:S05]  /*0250*/  IMAD.WIDE R26, R19, 0x8, R26 ;  /* 0x00000008131a7825 */ /* 0x010fca00078e021a */
[----:B------:R1:W4:Y:S01]  /*0260*/  @P0 LDG.E.EL.128 R4, desc[UR4][R26.64] ;  /* 0x000000041a040981 */ /* 0x000322000c2e1d00 */
[----:B------:R-:W-:Y:S01]  /*0270*/  IMAD.HI R0, R23, 0x2aaaaaab, RZ ;  /* 0x2aaaaaab17007827 */ /* 0x000fe200078e02ff */
[----:B--2---:R-:W-:Y:S02]  /*0280*/  SEL R20, R13, RZ, P0 ;  /* 0x000000ff0d147207 */ /* 0x004fe40000000000 */
[----:B------:R-:W-:Y:S02]  /*0290*/  SEL R15, R12, RZ, P0 ;  /* 0x000000ff0c0f7207 */ /* 0x000fe40000000000 */
[----:B------:R-:W-:Y:S02]  /*02a0*/  SHF.R.U32.HI R2, RZ, 0x1c, R20 ;  /* 0x0000001cff027819 */ /* 0x000fe40000011614 */
[----:B------:R-:W-:Y:S02]  /*02b0*/  SHF.R.U32.HI R13, RZ, 0x1f, R0 ;  /* 0x0000001fff0d7819 */ /* 0x000fe40000011600 */
[----:B------:R-:W-:-:S02]  /*02c0*/  LOP3.LUT R2, R2, 0x8, RZ, 0xc0, !PT ;  /* 0x0000000802027812 */ /* 0x000fc400078ec0ff */
[----:B------:R-:W-:Y:S02]  /*02d0*/  LEA.HI.SX32 R0, R0, R13, 0x12 ;  /* 0x0000000d00007211 */ /* 0x000fe400078f92ff */
[----:B------:R-:W-:Y:S02]  /*02e0*/  IADD3 R22, P1, R2, R15, RZ ;  /* 0x0000000f02167210 */ /* 0x000fe40007f3e0ff */
[----:B---3--:R-:W-:Y:S01]  /*02f0*/  SEL R18, R9, RZ, P0 ;  /* 0x000000ff09127207 */ /* 0x008fe20000000000 */
[----:B-1----:R-:W-:Y:S01]  /*0300*/  IMAD.SHL.U32 R27, R0, 0x4000, RZ ;  /* 0x00004000001b7824 */ /* 0x002fe200078e00ff */
[----:B------:R-:W-:Y:S01]  /*0310*/  SEL R15, R8, RZ, P0 ;  /* 0x000000ff080f7207 */ /* 0x000fe20000000000 */
[----:B------:R-:W-:Y:S01]  /*0320*/  IMAD.SHL.U32 R8, R22, 0x20, RZ ;  /* 0x0000002016087824 */ /* 0x000fe200078e00ff */
[----:B------:R-:W-:Y:S01]  /*0330*/  SEL R12, R11, RZ, P0 ;  /* 0x000000ff0b0c7207 */ /* 0x000fe20000000000 */
[----:B------:R-:W-:Y:S01]  /*0340*/  IMAD.X R11, RZ, RZ, R20, P1 ;  /* 0x000000ffff0b7224 */ /* 0x000fe200008e0614 */
[----:B------:R-:W-:Y:S01]  /*0350*/  SHF.R.U32.HI R17, RZ, 0x1a, R18 ;  /* 0x0000001aff117819 */ /* 0x000fe20000011612 */
[----:B------:R-:W-:Y:S01]  /*0360*/  IMAD.MOV.U32 R20, RZ, RZ, RZ ;  /* 0x000000ffff147224 */ /* 0x000fe200078e00ff */
[----:B------:R-:W-:-:S02]  /*0370*/  SEL R9, R10, RZ, P0 ;  /* 0x000000ff0a097207 */ /* 0x000fc40000000000 */
[----:B------:R-:W-:Y:S02]  /*0380*/  LEA R16, P2, R15, UR6, 0x2 ;  /* 0x000000060f107c11 */ /* 0x000fe4000f8410ff */
[----:B------:R-:W-:Y:S02]  /*0390*/  SHF.R.U32.HI R13, RZ, 0x1a, R12 ;  /* 0x0000001aff0d7819 */ /* 0x000fe4000001160c */
[----:B------:R-:W-:Y:S02]  /*03a0*/  LOP3.LUT R17, R17, 0x20, RZ, 0xc0, !PT ;  /* 0x0000002011117812 */ /* 0x000fe400078ec0ff */
[----:B------:R-:W-:Y:S02]  /*03b0*/  LEA R2, P1, R9, UR6, 0x2 ;  /* 0x0000000609027c11 */ /* 0x000fe4000f8210ff */
[----:B------:R-:W-:Y:S02]  /*03c0*/  SHF.L.U64.HI R10, R22, 0x5, R11 ;  /* 0x00000005160a7819 */ /* 0x000fe4000001020b */
[----:B------:R-:W-:-:S02]  /*03d0*/  LOP3.LUT R13, R13, 0x20, RZ, 0xc0, !PT ;  /* 0x000000200d0d7812 */ /* 0x000fc400078ec0ff */
[----:B------:R-:W-:Y:S02]  /*03e0*/  LEA.HI.X R11, R15, UR7, R18, 0x2, P2 ;  /* 0x000000070f0b7c11 */ /* 0x000fe400090f1412 */
[----:B------:R-:W-:Y:S02]  /*03f0*/  IADD3 R16, P4, P3, R8, R16, R17 ;  /* 0x0000001008107210 */ /* 0x000fe40007b9e011 */
[----:B----4-:R-:W-:Y:S02]  /*0400*/  SEL R17, R4, RZ, P0 ;  /* 0x000000ff04117207 */ /* 0x010fe40000000000 */
[----:B------:R-:W-:Y:S02]  /*0410*/  SEL R18, R5, RZ, P0 ;  /* 0x000000ff05127207 */ /* 0x000fe40000000000 */
[----:B------:R-:W-:Y:S02]  /*0420*/  SEL R15, R6, RZ, P0 ;  /* 0x000000ff060f7207 */ /* 0x000fe40000000000 */
[----:B------:R-:W-:-:S02]  /*0430*/  SEL R4, R7, RZ, P0 ;  /* 0x000000ff07047207 */ /* 0x000fc40000000000 */
[----:B------:R-:W-:Y:S02]  /*0440*/  LEA.HI.X R9, R9, UR7, R12, 0x2, P1 ;  /* 0x0000000709097c11 */ /* 0x000fe400088f140c */
[----:B------:R-:W-:Y:S02]  /*0450*/  IADD3 R2, P2, P1, R8, R2, R13 ;  /* 0x0000000208027210 */ /* 0x000fe4000795e00d */
[----:B------:R-:W-:Y:S02]  /*0460*/  SHF.R.U32.HI R13, RZ, 0x1a, R18 ;  /* 0x0000001aff0d7819 */ /* 0x000fe40000011612 */
[----:B------:R-:W-:Y:S02]  /*0470*/  LEA R6, P6, R15, UR6, 0x2 ;  /* 0x000000060f067c11 */ /* 0x000fe4000f8c10ff */
[----:B------:R-:W-:Y:S02]  /*0480*/  SHF.R.U32.HI R7, RZ, 0x1a, R4 ;  /* 0x0000001aff077819 */ /* 0x000fe40000011604 */
[----:B------:R-:W-:-:S02]  /*0490*/  LEA R12, P5, R17, UR6, 0x2 ;  /* 0x00000006110c7c11 */ /* 0x000fc4000f8a10ff */
[----:B------:R-:W-:Y:S02]  /*04a0*/  LOP3.LUT R13, R13, 0x20, RZ, 0xc0, !PT ;  /* 0x000000200d0d7812 */ /* 0x000fe400078ec0ff */
[----:B------:R-:W-:Y:S02]  /*04b0*/  LEA.HI.X R15, R15, UR7, R4, 0x2, P6 ;  /* 0x000000070f0f7c11 */ /* 0x000fe4000b0f1404 */
[----:B------:R-:W-:Y:S02]  /*04c0*/  LOP3.LUT R7, R7, 0x20, RZ, 0xc0, !PT ;  /* 0x0000002007077812 */ /* 0x000fe400078ec0ff */
[----:B------:R-:W-:Y:S02]  /*04d0*/  LOP3.LUT R4, R3, 0xffffff00, RZ, 0xc0, !PT ;  /* 0xffffff0003047812 */ /* 0x000fe400078ec0ff */
[----:B------:R-:W-:Y:S01]  /*04e0*/  LEA.HI.X R5, R17, UR7, R18, 0x2, P5 ;  /* 0x0000000711057c11 */ /* 0x000fe2000a8f1412 */
[----:B------:R-:W-:Y:S01]  /*04f0*/  VIADD R18, R14, 0xffffff80 ;  /* 0xffffff800e127836 */ /* 0x000fe20000000000 */
[----:B------:R-:W-:-:S02]  /*0500*/  IADD3 R12, P5, P6, R8, R12, R13 ;  /* 0x0000000c080c7210 */ /* 0x000fc40007ebe00d */
[----:B------:R-:W-:Y:S01]  /*0510*/  IADD3.X R17, R10, R11, RZ, P4, P3 ;  /* 0x0000000b0a117210 */ /* 0x000fe200027e64ff */
[----:B------:R-:W-:Y:S01]  /*0520*/  IMAD.SHL.U32 R29, R18, 0x40, RZ ;  /* 0x00000040121d7824 */ /* 0x000fe200078e00ff */
[----:B------:R-:W-:Y:S01]  /*0530*/  IADD3 R8, P3, P4, R8, R6, R7 ;  /* 0x0000000608087210 */ /* 0x000fe20007c7e007 */
[----:B------:R-:W-:Y:S01]  /*0540*/  IMAD.IADD R7, R23, 0x1, -R4 ;  /* 0x0000000117077824 */ /* 0x000fe200078e0a04 */
[C---:B------:R-:W-:Y:S01]  /*0550*/  IADD3.X R3, R10.reuse, R9, RZ, P2, P1 ;  /* 0x000000090a037210 */ /* 0x040fe200017e24ff */
[C---:B------:R-:W-:Y:S01]  /*0560*/  IMAD.WIDE R16, R29.reuse, 0x4, R16 ;  /* 0x000000041d107825 */ /* 0x040fe200078e0210 */
[C---:B------:R-:W-:Y:S02]  /*0570*/  IADD3.X R13, R10.reuse, R5, RZ, P5, P6 ;  /* 0x000000050a0d7210 */ /* 0x040fe40002fec4ff */
[----:B------:R-:W-:Y:S01]  /*0580*/  IADD3.X R9, R10, R15, RZ, P3, P4 ;  /* 0x0000000f0a097210 */ /* 0x000fe20001fe84ff */
[----:B------:R-:W-:Y:S01]  /*0590*/  IMAD R25, R0, 0x10000, R7 ;  /* 0x0001000000197824 */ /* 0x000fe200078e0207 */
[----:B------:R-:W1:Y:S01]  /*05a0*/  LDC.64 R10, c[0x0][0x240] ;  /* 0x00009000ff0a7b82 */ /* 0x000e620000000a00 */
[----:B------:R-:W-:Y:S01]  /*05b0*/  ISETP.GE.AND P1, PT, R14, 0x80, PT ;  /* 0x000000800e00780c */ /* 0x000fe20003f26270 */
[----:B------:R-:W-:-:S04]  /*05c0*/  IMAD.WIDE R2, R29, 0x4, R2 ;  /* 0x000000041d027825 */ /* 0x000fc800078e0202 */
[C---:B------:R-:W-:Y:S02]  /*05d0*/  IMAD.WIDE R12, R29.reuse, 0x4, R12 ;  /* 0x000000041d0c7825 */ /* 0x040fe400078e020c */
[----:B------:R-:W2:Y:S02]  /*05e0*/  LDC.64 R6, c[0x0][0x218] ;  /* 0x00008600ff067b82 */ /* 0x000ea40000000a00 */
[----:B------:R-:W-:-:S04]  /*05f0*/  IMAD.WIDE R8, R29, 0x4, R8 ;  /* 0x000000041d087825 */ /* 0x000fc800078e0208 */
[----:B------:R-:W-:Y:S02]  /*0600*/  IMAD R29, R0, -0x18000, R23 ;  /* 0xfffe8000001d7824 */ /* 0x000fe400078e0217 */
[----:B------:R-:W3:Y:S01]  /*0610*/  LDC.64 R14, c[0x0][0x210] ;  /* 0x00008400ff0e7b82 */ /* 0x000ee20000000a00 */
[----:B------:R-:W-:Y:S02]  /*0620*/  IMAD R25, R18, 0x100, R25 ;  /* 0x0000010012197824 */ /* 0x000fe400078e0219 */
[----:B------:R-:W-:Y:S02]  /*0630*/  IMAD R29, R0, 0x8000, R29 ;  /* 0x00008000001d7824 */ /* 0x000fe400078e021d */
[----:B------:R-:W-:Y:S02]  /*0640*/  IMAD.MOV.U32 R18, RZ, RZ, RZ ;  /* 0x000000ffff127224 */ /* 0x000fe400078e00ff */
[C---:B------:R-:W-:Y:S01]  /*0650*/  IMAD.WIDE R16, R27.reuse, 0x4, R16 ;  /* 0x000000041b107825 */ /* 0x040fe200078e0210 */
[----:B------:R-:W4:Y:S03]  /*0660*/  LDC.64 R4, c[0x0][0x248] ;  /* 0x00009200ff047b82 */ /* 0x000f260000000a00 */
[----:B------:R-:W-:Y:S01]  /*0670*/  IMAD.MOV.U32 R0, RZ, RZ, RZ ;  /* 0x000000ffff007224 */ /* 0x000fe200078e00ff */
[----:B------:R5:W4:Y:S01]  /*0680*/  @P0 LDG.E.EL R18, desc[UR4][R16.64] ;  /* 0x0000000410120981 */ /* 0x000b22000c2e1900 */
[----:B------:R-:W-:-:S04]  /*0690*/  IMAD.WIDE R12, R27, 0x4, R12 ;  /* 0x000000041b0c7825 */ /* 0x000fc800078e020c */
[----:B------:R-:W-:Y:S01]  /*06a0*/  IMAD.MOV.U32 R22, RZ, RZ, RZ ;  /* 0x000000ffff167224 */ /* 0x000fe200078e00ff */
[----:B------:R-:W4:Y:S01]  /*06b0*/  @P0 LDG.E.EL R0, desc[UR4][R12.64] ;  /* 0x000000040c000981 */ /* 0x000f22000c2e1900 */
[----:B------:R-:W-:-:S04]  /*06c0*/  IMAD.WIDE R2, R27, 0x4, R2 ;  /* 0x000000041b027825 */ /* 0x000fc800078e0202 */
[----:B------:R-:W-:Y:S01]  /*06d0*/  IMAD.WIDE R8, R27, 0x4, R8 ;  /* 0x000000041b087825 */ /* 0x000fe200078e0208 */
[----:B------:R-:W-:Y:S01]  /*06e0*/  CS2R R26, SRZ ;  /* 0x00000000001a7805 */ /* 0x000fe2000001ff00 */
[----:B------:R2:W4:Y:S02]  /*06f0*/  @P0 LDG.E.EL R20, desc[UR4][R2.64] ;  /* 0x0000000402140981 */ /* 0x000524000c2e1900 */
[----:B-1----:R-:W-:Y:S02]  /*0700*/  IMAD.WIDE R10, R19, 0x4, R10 ;  /* 0x00000004130a7825 */ /* 0x002fe400078e020a */
[----:B------:R1:W4:Y:S02]  /*0710*/  @P0 LDG.E.EL R22, desc[UR4][R8.64] ;  /* 0x0000000408160981 */ /* 0x000324000c2e1900 */
[----:B--2---:R-:W-:Y:S02]  /*0720*/  IMAD.WIDE R6, R25, 0x4, R6 ;  /* 0x0000000419067825 */ /* 0x004fe400078e0206 */
[----:B------:R2:W4:Y:S02]  /*0730*/  @P0 LDG.E.EL.64 R26, desc[UR4][R10.64] ;  /* 0x000000040a1a0981 */ /* 0x000524000c2e1b00 */
[----:B---3--:R-:W-:Y:S01]  /*0740*/  IMAD.WIDE R24, R29, 0x4, R14 ;  /* 0x000000041d187825 */ /* 0x008fe200078e020e */
[----:B------:R-:W-:-:S02]  /*0750*/  CS2R R14, SRZ ;  /* 0x00000000000e7805 */ /* 0x000fc4000001ff00 */
[----:B-----5:R-:W-:Y:S01]  /*0760*/  CS2R R16, SRZ ;  /* 0x0000000000107805 */ /* 0x020fe2000001ff00 */
[----:B----4-:R-:W-:Y:S01]  /*0770*/  IMAD.WIDE R4, R21, 0x4, R4 ;  /* 0x0000000415047825 */ /* 0x010fe200078e0204 */
[----:B0-----:R-:W-:Y:S01]  /*0780*/  CS2R R2, SRZ ;  /* 0x0000000000027805 */ /* 0x001fe2000001ff00 */
[----:B-1----:R-:W0:Y:S01]  /*0790*/  LDC.64 R8, c[0x0][0x250] ;  /* 0x00009400ff087b82 */ /* 0x002e220000000a00 */
[----:B------:R1:W3:Y:S04]  /*07a0*/  @P0 LDG.E.64 R14, desc[UR4][R6.64] ;  /* 0x00000004060e0981 */ /* 0x0002e8000c1e1b00 */
[----:B------:R-:W4:Y:S04]  /*07b0*/  @P0 LDG.E.EL R16, desc[UR4][R4.64] ;  /* 0x0000000404100981 */ /* 0x000f28000c2e1900 */
[----:B------:R3:W5:Y:S04]  /*07c0*/  @P0 LDG.E.EL R17, desc[UR4][R4.64] ;  /* 0x0000000404110981 */ /* 0x000768000c2e1900 */
[----:B------:R-:W5:Y:S01]  /*07d0*/  @!P1 LDG.E.64 R2, desc[UR4][R24.64] ;  /* 0x0000000418029981 */ /* 0x000f62000c1e1b00 */
[----:B0-----:R-:W-:Y:S01]  /*07e0*/  IMAD.WIDE R8, R23, 0x4, R8 ;  /* 0x0000000417087825 */ /* 0x001fe200078e0208 */
[----:B--2---:R-:W-:-:S02]  /*07f0*/  SEL R11, R18, RZ, P0 ;  /* 0x000000ff120b7207 */ /* 0x004fc40000000000 */
[----:B------:R-:W-:Y:S02]  /*0800*/  SEL R0, R0, RZ, P0 ;  /* 0x000000ff00007207 */ /* 0x000fe40000000000 */
[----:B------:R-:W-:-:S03]  /*0810*/  SEL R20, R20, RZ, P0 ;  /* 0x000000ff14147207 */ /* 0x000fc60000000000 */
[----:B------:R-:W-:Y:S01]  /*0820*/  FADD R0, -R11, R0 ;  /* 0x000000000b007221 */ /* 0x000fe20000000100 */
[----:B------:R-:W-:Y:S02]  /*0830*/  SEL R22, R22, RZ, P0 ;  /* 0x000000ff16167207 */ /* 0x000fe40000000000 */
[----:B------:R-:W-:-:S03]  /*0840*/  SEL R26, R26, RZ, P0 ;  /* 0x000000ff1a1a7207 */ /* 0x000fc60000000000 */
[----:B-1----:R-:W-:Y:S01]  /*0850*/  FADD R7, -R20, R22 ;  /* 0x0000001614077221 */ /* 0x002fe20000000100 */
[----:B------:R-:W-:Y:S01]  /*0860*/  SEL R27, R27, RZ, P0 ;  /* 0x000000ff1b1b7207 */ /* 0x000fe20000000000 */
[----:B------:R-:W-:-:S04]  /*0870*/  FFMA R26, R0, R26, R11 ;  /* 0x0000001a001a7223 */ /* 0x000fc8000000000b */
[----:B------:R-:W-:Y:S01]  /*0880*/  FFMA R27, R7, R27, R20 ;  /* 0x0000001b071b7223 */ /* 0x000fe20000000014 */
[----:B---3--:R-:W-:Y:S02]  /*0890*/  SEL R5, R14, RZ, P0 ;  /* 0x000000ff0e057207 */ /* 0x008fe40000000000 */
[----:B------:R-:W-:Y:S02]  /*08a0*/  SEL R0, R15, RZ, P0 ;  /* 0x000000ff0f007207 */ /* 0x000fe40000000000 */
[----:B----4-:R-:W-:Y:S01]  /*08b0*/  SEL R16, R16, RZ, P0 ;  /* 0x000000ff10107207 */ /* 0x010fe20000000000 */
[----:B------:R-:W-:Y:S02]  /*08c0*/  FADD R26, -R5, R26 ;  /* 0x0000001a051a7221 */ /* 0x000fe40000000100 */
[----:B------:R-:W-:Y:S01]  /*08d0*/  FADD R27, -R0, R27 ;  /* 0x0000001b001b7221 */ /* 0x000fe20000000100 */
[----:B-----5:R-:W-:Y:S02]  /*08e0*/  SEL R17, R17, RZ, P0 ;  /* 0x000000ff11117207 */ /* 0x020fe40000000000 */
[----:B------:R-:W-:Y:S01]  /*08f0*/  SEL R2, R2, RZ, !P1 ;  /* 0x000000ff02027207 */ /* 0x000fe20004800000 */
[----:B------:R-:W-:Y:S01]  /*0900*/  @P1 FFMA R2, R26, R16, R5 ;  /* 0x000000101a021223 */ /* 0x000fe20000000005 */
[----:B------:R-:W-:Y:S01]  /*0910*/  SEL R3, R3, RZ, !P1 ;  /* 0x000000ff03037207 */ /* 0x000fe20004800000 */
[----:B------:R-:W-:-:S05]  /*0920*/  @P1 FFMA R3, R27, R17, R0 ;  /* 0x000000111b031223 */ /* 0x000fca0000000000 */
[----:B------:R-:W-:Y:S01]  /*0930*/  STG.E.64 desc[UR4][R8.64], R2 ;  /* 0x0000000208007986 */ /* 0x000fe2000c101b04 */
[----:B------:R-:W-:Y:S05]  /*0940*/  EXIT ;  /* 0x000000000000794d */ /* 0x000fea0003800000 */
.L_x_0:
[----:B------:R-:W-:-:S00]  /*0950*/  BRA `(.L_x_0) ;  /* 0xfffffffc00fc7947 */ /* 0x000fc0000383ffff */
[----:B------:R-:W-:-:S00]  /*0960*/  NOP ;  /* 0x0000000000007918 */ /* 0x000fc00000000000 */
        /* <DEDUP_REMOVED lines=9> */
.L_x_1:


//--------------------- .nv.constant0.triton_poi_fused_cat_18 --------------------------
	.section	.nv.constant0.triton_poi_fused_cat_18,"a",@progbits
	.sectionflags	@""
	.align	4
.nv.constant0.triton_poi_fused_cat_18:
	.zero		604
